//
// Generated by NVIDIA NVVM Compiler
//
// Compiler Build ID: CL-36424714
// Cuda compilation tools, release 13.0, V13.0.88
// Based on NVVM 20.0.0
//

.version 9.0
.target sm_100
.address_size 64

	// .globl	_Z6Conv2DPfS_S_iii

.visible .entry _Z6Conv2DPfS_S_iii(
	.param .u64 .ptr .align 1 _Z6Conv2DPfS_S_iii_param_0,
	.param .u64 .ptr .align 1 _Z6Conv2DPfS_S_iii_param_1,
	.param .u64 .ptr .align 1 _Z6Conv2DPfS_S_iii_param_2,
	.param .u32 _Z6Conv2DPfS_S_iii_param_3,
	.param .u32 _Z6Conv2DPfS_S_iii_param_4,
	.param .u32 _Z6Conv2DPfS_S_iii_param_5
)
{
	.reg .pred 	%p<10>;
	.reg .b32 	%r<49>;
	.reg .b32 	%f<68>;
	.reg .b64 	%rd<25>;

	ld.param.u64 	%rd4, [_Z6Conv2DPfS_S_iii_param_0];
	ld.param.u64 	%rd5, [_Z6Conv2DPfS_S_iii_param_1];
	ld.param.u64 	%rd6, [_Z6Conv2DPfS_S_iii_param_2];
	ld.param.u32 	%r25, [_Z6Conv2DPfS_S_iii_param_3];
	ld.param.u32 	%r26, [_Z6Conv2DPfS_S_iii_param_4];
	ld.param.u32 	%r27, [_Z6Conv2DPfS_S_iii_param_5];
	cvta.to.global.u64 	%rd1, %rd5;
	cvta.to.global.u64 	%rd2, %rd4;
	cvta.to.global.u64 	%rd7, %rd6;
	mov.u32 	%r1, %tid.x;
	mov.u32 	%r2, %tid.y;
	mov.u32 	%r3, %ctaid.x;
	mad.lo.s32 	%r28, %r27, %r3, %r1;
	mad.lo.s32 	%r29, %r28, %r27, %r2;
	mul.wide.s32 	%rd8, %r29, 4;
	add.s64 	%rd3, %rd7, %rd8;
	mov.b32 	%r30, 0;
	st.global.u32 	[%rd3], %r30;
	setp.lt.s32 	%p1, %r26, 1;
	@%p1 bra 	$L__BB0_14;
	mul.lo.s32 	%r4, %r26, %r3;
	and.b32  	%r5, %r26, 7;
	and.b32  	%r6, %r26, 3;
	and.b32  	%r7, %r26, 2147483640;
	and.b32  	%r8, %r26, 1;
	neg.s32 	%r9, %r7;
	mov.b32 	%r42, 0;
	mov.f32 	%f67, 0f00000000;
$L__BB0_2:
	setp.lt.u32 	%p2, %r26, 8;
	add.s32 	%r33, %r42, %r1;
	mad.lo.s32 	%r11, %r33, %r25, %r2;
	add.s32 	%r34, %r42, %r4;
	mul.lo.s32 	%r12, %r34, %r26;
	mov.b32 	%r47, 0;
	@%p2 bra 	$L__BB0_5;
	mov.u32 	%r43, %r12;
	mov.u32 	%r44, %r11;
	mov.u32 	%r45, %r9;
$L__BB0_4:
	.pragma "nounroll";
	mul.wide.s32 	%rd9, %r44, 4;
	add.s64 	%rd10, %rd2, %rd9;
	mul.wide.s32 	%rd11, %r43, 4;
	add.s64 	%rd12, %rd1, %rd11;
	ld.global.f32 	%f16, [%rd10];
	ld.global.f32 	%f17, [%rd12];
	fma.rn.f32 	%f18, %f16, %f17, %f67;
	st.global.f32 	[%rd3], %f18;
	ld.global.f32 	%f19, [%rd10+4];
	ld.global.f32 	%f20, [%rd12+4];
	fma.rn.f32 	%f21, %f19, %f20, %f18;
	st.global.f32 	[%rd3], %f21;
	ld.global.f32 	%f22, [%rd10+8];
	ld.global.f32 	%f23, [%rd12+8];
	fma.rn.f32 	%f24, %f22, %f23, %f21;
	st.global.f32 	[%rd3], %f24;
	ld.global.f32 	%f25, [%rd10+12];
	ld.global.f32 	%f26, [%rd12+12];
	fma.rn.f32 	%f27, %f25, %f26, %f24;
	st.global.f32 	[%rd3], %f27;
	ld.global.f32 	%f28, [%rd10+16];
	ld.global.f32 	%f29, [%rd12+16];
	fma.rn.f32 	%f30, %f28, %f29, %f27;
	st.global.f32 	[%rd3], %f30;
	ld.global.f32 	%f31, [%rd10+20];
	ld.global.f32 	%f32, [%rd12+20];
	fma.rn.f32 	%f33, %f31, %f32, %f30;
	st.global.f32 	[%rd3], %f33;
	ld.global.f32 	%f34, [%rd10+24];
	ld.global.f32 	%f35, [%rd12+24];
	fma.rn.f32 	%f36, %f34, %f35, %f33;
	st.global.f32 	[%rd3], %f36;
	ld.global.f32 	%f37, [%rd10+28];
	ld.global.f32 	%f38, [%rd12+28];
	fma.rn.f32 	%f67, %f37, %f38, %f36;
	st.global.f32 	[%rd3], %f67;
	add.s32 	%r45, %r45, 8;
	add.s32 	%r44, %r44, 8;
	add.s32 	%r43, %r43, 8;
	setp.ne.s32 	%p3, %r45, 0;
	mov.u32 	%r47, %r7;
	@%p3 bra 	$L__BB0_4;
$L__BB0_5:
	setp.eq.s32 	%p4, %r5, 0;
	@%p4 bra 	$L__BB0_13;
	add.s32 	%r35, %r5, -1;
	setp.lt.u32 	%p5, %r35, 3;
	@%p5 bra 	$L__BB0_8;
	add.s32 	%r36, %r11, %r47;
	mul.wide.s32 	%rd13, %r36, 4;
	add.s64 	%rd14, %rd2, %rd13;
	ld.global.f32 	%f40, [%rd14];
	add.s32 	%r37, %r47, %r12;
	mul.wide.s32 	%rd15, %r37, 4;
	add.s64 	%rd16, %rd1, %rd15;
	ld.global.f32 	%f41, [%rd16];
	fma.rn.f32 	%f42, %f40, %f41, %f67;
	st.global.f32 	[%rd3], %f42;
	ld.global.f32 	%f43, [%rd14+4];
	ld.global.f32 	%f44, [%rd16+4];
	fma.rn.f32 	%f45, %f43, %f44, %f42;
	st.global.f32 	[%rd3], %f45;
	ld.global.f32 	%f46, [%rd14+8];
	ld.global.f32 	%f47, [%rd16+8];
	fma.rn.f32 	%f48, %f46, %f47, %f45;
	st.global.f32 	[%rd3], %f48;
	ld.global.f32 	%f49, [%rd14+12];
	ld.global.f32 	%f50, [%rd16+12];
	fma.rn.f32 	%f67, %f49, %f50, %f48;
	st.global.f32 	[%rd3], %f67;
	add.s32 	%r47, %r47, 4;
$L__BB0_8:
	setp.eq.s32 	%p6, %r6, 0;
	@%p6 bra 	$L__BB0_13;
	setp.eq.s32 	%p7, %r6, 1;
	@%p7 bra 	$L__BB0_11;
	add.s32 	%r38, %r11, %r47;
	mul.wide.s32 	%rd17, %r38, 4;
	add.s64 	%rd18, %rd2, %rd17;
	ld.global.f32 	%f52, [%rd18];
	add.s32 	%r39, %r47, %r12;
	mul.wide.s32 	%rd19, %r39, 4;
	add.s64 	%rd20, %rd1, %rd19;
	ld.global.f32 	%f53, [%rd20];
	fma.rn.f32 	%f54, %f52, %f53, %f67;
	st.global.f32 	[%rd3], %f54;
	ld.global.f32 	%f55, [%rd18+4];
	ld.global.f32 	%f56, [%rd20+4];
	fma.rn.f32 	%f67, %f55, %f56, %f54;
	st.global.f32 	[%rd3], %f67;
	add.s32 	%r47, %r47, 2;
$L__BB0_11:
	setp.eq.s32 	%p8, %r8, 0;
	@%p8 bra 	$L__BB0_13;
	add.s32 	%r40, %r11, %r47;
	mul.wide.s32 	%rd21, %r40, 4;
	add.s64 	%rd22, %rd2, %rd21;
	ld.global.f32 	%f57, [%rd22];
	add.s32 	%r41, %r47, %r12;
	mul.wide.s32 	%rd23, %r41, 4;
	add.s64 	%rd24, %rd1, %rd23;
	ld.global.f32 	%f58, [%rd24];
	fma.rn.f32 	%f67, %f57, %f58, %f67;
	st.global.f32 	[%rd3], %f67;
$L__BB0_13:
	add.s32 	%r42, %r42, 1;
	setp.ne.s32 	%p9, %r42, %r26;
	@%p9 bra 	$L__BB0_2;
$L__BB0_14:
	ret;

}


// ===== COMPILED SASS (sm_100) =====

	.target	sm_100

	.elftype	@"ET_EXEC"


//--------------------- .note.nv.tkinfo           --------------------------
	.section	.note.nv.tkinfo,"",@"SHT_NOTE"
	.sectionflags	@"SHF_NOTE_NV_TKINFO"
	.tkinfo
        /*0018*/ 	.word	0x00000002
        /*0030*/ 	.string	""
        /*0030*/ 	.string	"ptxas"
        /*0030*/ 	.string	"Cuda compilation tools, release 13.0, V13.0.88"
        /*0030*/ 	.string	"Build cuda_13.0.r13.0/compiler.36424714_0"
        /*0030*/ 	.string	"-arch sm_100 -m 64 "



//--------------------- .note.nv.cuinfo           --------------------------
	.section	.note.nv.cuinfo,"",@"SHT_NOTE"
	.sectionflags	@"SHF_NOTE_NV_CUINFO"
        /*0018*/ 	.short	0x0002
        /*001a*/ 	.short	0x0064
        /*001c*/ 	.short	0x0082
	.zero		2


//--------------------- .nv.info                  --------------------------
	.section	.nv.info,"",@"SHT_CUDA_INFO"
	.align	4


	//----- nvinfo : EIATTR_REGCOUNT
	.align		4
        /*0000*/ 	.byte	0x04, 0x2f
        /*0002*/ 	.short	(.L_1 - .L_0)
	.align		4
.L_0:
        /*0004*/ 	.word	index@(_Z6Conv2DPfS_S_iii)
        /*0008*/ 	.word	0x0000001e


	//----- nvinfo : EIATTR_FRAME_SIZE
	.align		4
.L_1:
        /*000c*/ 	.byte	0x04, 0x11
        /*000e*/ 	.short	(.L_3 - .L_2)
	.align		4
.L_2:
        /*0010*/ 	.word	index@(_Z6Conv2DPfS_S_iii)
        /*0014*/ 	.word	0x00000000


	//----- nvinfo : EIATTR_MIN_STACK_SIZE
	.align		4
.L_3:
        /*0018*/ 	.byte	0x04, 0x12
        /*001a*/ 	.short	(.L_5 - .L_4)
	.align		4
.L_4:
        /*001c*/ 	.word	index@(_Z6Conv2DPfS_S_iii)
        /*0020*/ 	.word	0x00000000
.L_5:


//--------------------- .nv.compat                --------------------------
	.section	.nv.compat,"",@"SHT_CUDA_COMPAT_INFO"
	.align	4
        /*0000*/ 	.byte	0x02, 0x09, 0x00, 0x00, 0x02, 0x02, 0x01, 0x00, 0x02, 0x05, 0x05, 0x00, 0x03, 0x07, 0x01, 0x01
        /*0010*/ 	.byte	0x02, 0x03, 0x00, 0x00, 0x02, 0x06, 0x01, 0x00, 0x04, 0x0b, 0x08, 0x00, 0x09, 0x00, 0x00, 0x00
        /*0020*/ 	.byte	0x00, 0x00, 0x00, 0x00


//--------------------- .nv.info._Z6Conv2DPfS_S_iii --------------------------
	.section	.nv.info._Z6Conv2DPfS_S_iii,"",@"SHT_CUDA_INFO"
	.sectionflags	@""
	.align	4


	//----- nvinfo : EIATTR_CUDA_API_VERSION
	.align		4
        /*0000*/ 	.byte	0x04, 0x37
        /*0002*/ 	.short	(.L_7 - .L_6)
.L_6:
        /*0004*/ 	.word	0x00000082


	//----- nvinfo : EIATTR_KPARAM_INFO
	.align		4
.L_7:
        /*0008*/ 	.byte	0x04, 0x17
        /*000a*/ 	.short	(.L_9 - .L_8)
.L_8:
        /*000c*/ 	.word	0x00000000
        /*0010*/ 	.short	0x0005
        /*0012*/ 	.short	0x0020
        /*0014*/ 	.byte	0x00, 0xf0, 0x11, 0x00


	//----- nvinfo : EIATTR_KPARAM_INFO
	.align		4
.L_9:
        /*0018*/ 	.byte	0x04, 0x17
        /*001a*/ 	.short	(.L_11 - .L_10)
.L_10:
        /*001c*/ 	.word	0x00000000
        /*0020*/ 	.short	0x0004
        /*0022*/ 	.short	0x001c
        /*0024*/ 	.byte	0x00, 0xf0, 0x11, 0x00


	//----- nvinfo : EIATTR_KPARAM_INFO
	.align		4
.L_11:
        /*0028*/ 	.byte	0x04, 0x17
        /*002a*/ 	.short	(.L_13 - .L_12)
.L_12:
        /*002c*/ 	.word	0x00000000
        /*0030*/ 	.short	0x0003
        /*0032*/ 	.short	0x0018
        /*0034*/ 	.byte	0x00, 0xf0, 0x11, 0x00


	//----- nvinfo : EIATTR_KPARAM_INFO
	.align		4
.L_13:
        /*0038*/ 	.byte	0x04, 0x17
        /*003a*/ 	.short	(.L_15 - .L_14)
.L_14:
        /*003c*/ 	.word	0x00000000
        /*0040*/ 	.short	0x0002
        /*0042*/ 	.short	0x0010
        /*0044*/ 	.byte	0x00, 0xf5, 0x21, 0x00


	//----- nvinfo : EIATTR_KPARAM_INFO
	.align		4
.L_15:
        /*0048*/ 	.byte	0x04, 0x17
        /*004a*/ 	.short	(.L_17 - .L_16)
.L_16:
        /*004c*/ 	.word	0x00000000
        /*0050*/ 	.short	0x0001
        /*0052*/ 	.short	0x0008
        /*0054*/ 	.byte	0x00, 0xf5, 0x21, 0x00


	//----- nvinfo : EIATTR_KPARAM_INFO
	.align		4
.L_17:
        /*0058*/ 	.byte	0x04, 0x17
        /*005a*/ 	.short	(.L_19 - .L_18)
.L_18:
        /*005c*/ 	.word	0x00000000
        /*0060*/ 	.short	0x0000
        /*0062*/ 	.short	0x0000
        /*0064*/ 	.byte	0x00, 0xf5, 0x21, 0x00


	//----- nvinfo : EIATTR_SPARSE_MMA_MASK
	.align		4
.L_19:
        /*0068*/ 	.byte	0x03, 0x50
        /*006a*/ 	.short	0x0000


	//----- nvinfo : EIATTR_MAXREG_COUNT
	.align		4
        /*006c*/ 	.byte	0x03, 0x1b
        /*006e*/ 	.short	0x00ff


	//----- nvinfo : EIATTR_MERCURY_ISA_VERSION
	.align		4
        /*0070*/ 	.byte	0x03, 0x5f
        /*0072*/ 	.short	0x0101


	//----- nvinfo : EIATTR_VRC_CTA_INIT_COUNT
	.align		4
        /*0074*/ 	.byte	0x02, 0x4a
	.zero		1
	.zero		1


	//----- nvinfo : EIATTR_EXIT_INSTR_OFFSETS
	.align		4
        /*0078*/ 	.byte	0x04, 0x1c
        /*007a*/ 	.short	(.L_21 - .L_20)


	//   ....[0]....
.L_20:
        /*007c*/ 	.word	0x000000d0


	//   ....[1]....
        /*0080*/ 	.word	0x00000850


	//----- nvinfo : EIATTR_CBANK_PARAM_SIZE
	.align		4
.L_21:
        /*0084*/ 	.byte	0x03, 0x19
        /*0086*/ 	.short	0x0024


	//----- nvinfo : EIATTR_PARAM_CBANK
	.align		4
        /*0088*/ 	.byte	0x04, 0x0a
        /*008a*/ 	.short	(.L_23 - .L_22)
	.align		4
.L_22:
        /*008c*/ 	.word	index@(.nv.constant0._Z6Conv2DPfS_S_iii)
        /*0090*/ 	.short	0x0380
        /*0092*/ 	.short	0x0024


	//----- nvinfo : EIATTR_SW_WAR
	.align		4
.L_23:
        /*0094*/ 	.byte	0x04, 0x36
        /*0096*/ 	.short	(.L_25 - .L_24)
.L_24:
        /*0098*/ 	.word	0x00000008
.L_25:


//--------------------- .nv.callgraph             --------------------------
	.section	.nv.callgraph,"",@"SHT_CUDA_CALLGRAPH"
	.align	4
	.sectionentsize	8
	.align		4
        /*0000*/ 	.word	0x00000000
	.align		4
        /*0004*/ 	.word	0xffffffff
	.align		4
        /*0008*/ 	.word	0x00000000
	.align		4
        /*000c*/ 	.word	0xfffffffe
	.align		4
        /*0010*/ 	.word	0x00000000
	.align		4
        /*0014*/ 	.word	0xfffffffd
	.align		4
        /*0018*/ 	.word	0x00000000
	.align		4
        /*001c*/ 	.word	0xfffffffc


//--------------------- .text._Z6Conv2DPfS_S_iii  --------------------------
	.section	.text._Z6Conv2DPfS_S_iii,"ax",@progbits
	.align	128
        .global         _Z6Conv2DPfS_S_iii
        .type           _Z6Conv2DPfS_S_iii,@function
        .size           _Z6Conv2DPfS_S_iii,(.L_x_6 - _Z6Conv2DPfS_S_iii)
        .other          _Z6Conv2DPfS_S_iii,@"STO_CUDA_ENTRY STV_DEFAULT"
_Z6Conv2DPfS_S_iii:
.text._Z6Conv2DPfS_S_iii:
[----:B------:R-:W-:Y:S01]  /*0000*/  LDC R1, c[0x0][0x37c] ;  /* 0x0000df00ff017b82 */ /* 0x000fe20000000800 */
[----:B------:R-:W0:Y:S07]  /*0010*/  S2R R0, SR_TID.X ;  /* 0x0000000000007919 */ /* 0x000e2e0000002100 */
[----:B------:R-:W0:Y:S01]  /*0020*/  S2UR UR6, SR_CTAID.X ;  /* 0x00000000000679c3 */ /* 0x000e220000002500 */
[----:B------:R-:W1:Y:S01]  /*0030*/  LDCU.64 UR4, c[0x0][0x358] ;  /* 0x00006b00ff0477ac */ /* 0x000e620008000a00 */
[----:B------:R-:W2:Y:S06]  /*0040*/  S2R R3, SR_TID.Y ;  /* 0x0000000000037919 */ /* 0x000eac0000002200 */
[----:B------:R-:W0:Y:S08]  /*0050*/  LDC R5, c[0x0][0x3a0] ;  /* 0x0000e800ff057b82 */ /* 0x000e300000000800 */
[----:B------:R-:W3:Y:S08]  /*0060*/  LDC R6, c[0x0][0x39c] ;  /* 0x0000e700ff067b82 */ /* 0x000ef00000000800 */
[----:B------:R-:W4:Y:S01]  /*0070*/  LDC.64 R12, c[0x0][0x390] ;  /* 0x0000e400ff0c7b82 */ /* 0x000f220000000a00 */
[----:B0-----:R-:W-:-:S04]  /*0080*/  IMAD R2, R5, UR6, R0 ;  /* 0x0000000605027c24 */ /* 0x001fc8000f8e0200 */
[----:B--2---:R-:W-:Y:S01]  /*0090*/  IMAD R5, R2, R5, R3 ;  /* 0x0000000502057224 */ /* 0x004fe200078e0203 */
[----:B---3--:R-:W-:-:S03]  /*00a0*/  ISETP.GE.AND P0, PT, R6, 0x1, PT ;  /* 0x000000010600780c */ /* 0x008fc60003f06270 */
[----:B----4-:R-:W-:-:S05]  /*00b0*/  IMAD.WIDE R12, R5, 0x4, R12 ;  /* 0x00000004050c7825 */ /* 0x010fca00078e020c */
[----:B-1----:R0:W-:Y:S05]  /*00c0*/  STG.E desc[UR4][R12.64], RZ ;  /* 0x000000ff0c007986 */ /* 0x0021ea000c101904 */
[----:B------:R-:W-:Y:S05]  /*00d0*/  @!P0 EXIT ;  /* 0x000000000000894d */ /* 0x000fea0003800000 */
[C---:B------:R-:W-:Y:S02]  /*00e0*/  LOP3.LUT R4, R6.reuse, 0x7ffffff8, RZ, 0xc0, !PT ;  /* 0x7ffffff806047812 */ /* 0x040fe400078ec0ff */
[C---:B------:R-:W-:Y:S02]  /*00f0*/  LOP3.LUT R2, R6.reuse, 0x7, RZ, 0xc0, !PT ;  /* 0x0000000706027812 */ /* 0x040fe400078ec0ff */
[----:B------:R-:W-:Y:S01]  /*0100*/  LOP3.LUT R5, R6, 0x3, RZ, 0xc0, !PT ;  /* 0x0000000306057812 */ /* 0x000fe200078ec0ff */
[----:B------:R-:W-:Y:S01]  /*0110*/  HFMA2 R6, -RZ, RZ, 0, 0 ;  /* 0x00000000ff067431 */ /* 0x000fe200000001ff */
[----:B------:R-:W-:Y:S02]  /*0120*/  MOV R9, RZ ;  /* 0x000000ff00097202 */ /* 0x000fe40000000f00 */
[----:B------:R-:W-:-:S07]  /*0130*/  IADD3 R8, PT, PT, -R4, RZ, RZ ;  /* 0x000000ff04087210 */ /* 0x000fce0007ffe1ff */
.L_x_4:
[----:B-1----:R-:W1:Y:S01]  /*0140*/  LDC.64 R10, c[0x0][0x398] ;  /* 0x0000e600ff0a7b82 */ /* 0x002e620000000a00 */
[----:B------:R-:W-:Y:S02]  /*0150*/  IADD3 R7, PT, PT, R0, R6, RZ ;  /* 0x0000000600077210 */ /* 0x000fe40007ffe0ff */
[C---:B-1----:R-:W-:Y:S01]  /*0160*/  ISETP.GE.U32.AND P1, PT, R11.reuse, 0x8, PT ;  /* 0x000000080b00780c */ /* 0x042fe20003f26070 */
[----:B------:R-:W-:Y:S01]  /*0170*/  IMAD R22, R11, UR6, R6 ;  /* 0x000000060b167c24 */ /* 0x000fe2000f8e0206 */
[----:B------:R-:W-:Y:S01]  /*0180*/  IADD3 R6, PT, PT, R6, 0x1, RZ ;  /* 0x0000000106067810 */ /* 0x000fe20007ffe0ff */
[----:B------:R-:W-:Y:S01]  /*0190*/  IMAD R10, R7, R10, R3 ;  /* 0x0000000a070a7224 */ /* 0x000fe200078e0203 */
[----:B------:R-:W-:Y:S01]  /*01a0*/  MOV R7, RZ ;  /* 0x000000ff00077202 */ /* 0x000fe20000000f00 */
[-C--:B------:R-:W-:Y:S01]  /*01b0*/  IMAD R22, R22, R11.reuse, RZ ;  /* 0x0000000b16167224 */ /* 0x080fe200078e02ff */
[----:B------:R-:W-:-:S07]  /*01c0*/  ISETP.NE.AND P0, PT, R6, R11, PT ;  /* 0x0000000b0600720c */ /* 0x000fce0003f05270 */
[----:B--23--:R-:W-:Y:S06]  /*01d0*/  @!P1 BRA `(.L_x_0) ;  /* 0x0000000000b49947 */ /* 0x00cfec0003800000 */
[----:B------:R-:W-:Y:S02]  /*01e0*/  MOV R21, R22 ;  /* 0x0000001600157202 */ /* 0x000fe40000000f00 */
[----:B------:R-:W-:Y:S02]  /*01f0*/  MOV R19, R10 ;  /* 0x0000000a00137202 */ /* 0x000fe40000000f00 */
[----:B------:R-:W-:-:S07]  /*0200*/  MOV R7, R8 ;  /* 0x0000000800077202 */ /* 0x000fce0000000f00 */
.L_x_1:
[----:B------:R-:W1:Y:S08]  /*0210*/  LDC.64 R16, c[0x0][0x380] ;  /* 0x0000e000ff107b82 */ /* 0x000e700000000a00 */
[----:B--2---:R-:W2:Y:S01]  /*0220*/  LDC.64 R14, c[0x0][0x388] ;  /* 0x0000e200ff0e7b82 */ /* 0x004ea20000000a00 */
[----:B-1----:R-:W-:-:S05]  /*0230*/  IMAD.WIDE R16, R19, 0x4, R16 ;  /* 0x0000000413107825 */ /* 0x002fca00078e0210 */
[----:B------:R-:W3:Y:S01]  /*0240*/  LDG.E R18, desc[UR4][R16.64] ;  /* 0x0000000410127981 */ /* 0x000ee2000c1e1900 */
[----:B--2---:R-:W-:-:S05]  /*0250*/  IMAD.WIDE R14, R21, 0x4, R14 ;  /* 0x00000004150e7825 */ /* 0x004fca00078e020e */
[----:B------:R-:W3:Y:S02]  /*0260*/  LDG.E R20, desc[UR4][R14.64] ;  /* 0x000000040e147981 */ /* 0x000ee4000c1e1900 */
[----:B---3--:R-:W-:-:S05]  /*0270*/  FFMA R9, R18, R20, R9 ;  /* 0x0000001412097223 */ /* 0x008fca0000000009 */
[----:B------:R1:W-:Y:S04]  /*0280*/  STG.E desc[UR4][R12.64], R9 ;  /* 0x000000090c007986 */ /* 0x0003e8000c101904 */
[----:B------:R-:W2:Y:S04]  /*0290*/  LDG.E R18, desc[UR4][R16.64+0x4] ;  /* 0x0000040410127981 */ /* 0x000ea8000c1e1900 */
[----:B------:R-:W2:Y:S02]  /*02a0*/  LDG.E R20, desc[UR4][R14.64+0x4] ;  /* 0x000004040e147981 */ /* 0x000ea4000c1e1900 */
[----:B--2---:R-:W-:-:S05]  /*02b0*/  FFMA R23, R18, R20, R9 ;  /* 0x0000001412177223 */ /* 0x004fca0000000009 */
[----:B------:R2:W-:Y:S04]  /*02c0*/  STG.E desc[UR4][R12.64], R23 ;  /* 0x000000170c007986 */ /* 0x0005e8000c101904 */
[----:B------:R-:W3:Y:S04]  /*02d0*/  LDG.E R18, desc[UR4][R16.64+0x8] ;  /* 0x0000080410127981 */ /* 0x000ee8000c1e1900 */
[----:B------:R-:W3:Y:S02]  /*02e0*/  LDG.E R20, desc[UR4][R14.64+0x8] ;  /* 0x000008040e147981 */ /* 0x000ee4000c1e1900 */
[----:B---3--:R-:W-:-:S05]  /*02f0*/  FFMA R25, R18, R20, R23 ;  /* 0x0000001412197223 */ /* 0x008fca0000000017 */
[----:B------:R3:W-:Y:S04]  /*0300*/  STG.E desc[UR4][R12.64], R25 ;  /* 0x000000190c007986 */ /* 0x0007e8000c101904 */
[----:B------:R-:W1:Y:S04]  /*0310*/  LDG.E R18, desc[UR4][R16.64+0xc] ;  /* 0x00000c0410127981 */ /* 0x000e68000c1e1900 */
[----:B------:R-:W1:Y:S02]  /*0320*/  LDG.E R20, desc[UR4][R14.64+0xc] ;  /* 0x00000c040e147981 */ /* 0x000e64000c1e1900 */
[----:B-1----:R-:W-:-:S05]  /*0330*/  FFMA R9, R18, R20, R25 ;  /* 0x0000001412097223 */ /* 0x002fca0000000019 */
        /* <DEDUP_REMOVED lines=9> */
[----:B------:R-:W3:Y:S04]  /*03d0*/  LDG.E R18, desc[UR4][R16.64+0x18] ;  /* 0x0000180410127981 */ /* 0x000ee8000c1e1900 */
[----:B------:R-:W3:Y:S01]  /*03e0*/  LDG.E R20, desc[UR4][R14.64+0x18] ;  /* 0x000018040e147981 */ /* 0x000ee2000c1e1900 */
[----:B------:R-:W-:Y:S01]  /*03f0*/  IADD3 R7, PT, PT, R7, 0x8, RZ ;  /* 0x0000000807077810 */ /* 0x000fe20007ffe0ff */
[----:B---3--:R-:W-:-:S05]  /*0400*/  FFMA R27, R18, R20, R25 ;  /* 0x00000014121b7223 */ /* 0x008fca0000000019 */
[----:B------:R2:W-:Y:S04]  /*0410*/  STG.E desc[UR4][R12.64], R27 ;  /* 0x0000001b0c007986 */ /* 0x0005e8000c101904 */
[----:B------:R-:W3:Y:S04]  /*0420*/  LDG.E R18, desc[UR4][R16.64+0x1c] ;  /* 0x00001c0410127981 */ /* 0x000ee8000c1e1900 */
[----:B-1----:R-:W3:Y:S01]  /*0430*/  LDG.E R9, desc[UR4][R14.64+0x1c] ;  /* 0x00001c040e097981 */ /* 0x002ee2000c1e1900 */
[----:B------:R-:W-:Y:S01]  /*0440*/  ISETP.NE.AND P1, PT, R7, RZ, PT ;  /* 0x000000ff0700720c */ /* 0x000fe20003f25270 */
[----:B------:R-:W-:Y:S01]  /*0450*/  VIADD R19, R19, 0x8 ;  /* 0x0000000813137836 */ /* 0x000fe20000000000 */
[----:B------:R-:W-:Y:S01]  /*0460*/  IADD3 R21, PT, PT, R21, 0x8, RZ ;  /* 0x0000000815157810 */ /* 0x000fe20007ffe0ff */
[----:B---3--:R-:W-:-:S05]  /*0470*/  FFMA R9, R18, R9, R27 ;  /* 0x0000000912097223 */ /* 0x008fca000000001b */
[----:B------:R2:W-:Y:S05]  /*0480*/  STG.E desc[UR4][R12.64], R9 ;  /* 0x000000090c007986 */ /* 0x0005ea000c101904 */
[----:B------:R-:W-:Y:S05]  /*0490*/  @P1 BRA `(.L_x_1) ;  /* 0xfffffffc005c1947 */ /* 0x000fea000383ffff */
[----:B------:R-:W-:-:S07]  /*04a0*/  MOV R7, R4 ;  /* 0x0000000400077202 */ /* 0x000fce0000000f00 */
.L_x_0:
[----:B------:R-:W-:-:S13]  /*04b0*/  ISETP.NE.AND P1, PT, R2, RZ, PT ;  /* 0x000000ff0200720c */ /* 0x000fda0003f25270 */
[----:B------:R-:W-:Y:S05]  /*04c0*/  @!P1 BRA `(.L_x_2) ;  /* 0x0000000000dc9947 */ /* 0x000fea0003800000 */
[----:B------:R-:W-:Y:S02]  /*04d0*/  IADD3 R14, PT, PT, R2, -0x1, RZ ;  /* 0xffffffff020e7810 */ /* 0x000fe40007ffe0ff */
[----:B------:R-:W-:Y:S02]  /*04e0*/  ISETP.NE.AND P2, PT, R5, RZ, PT ;  /* 0x000000ff0500720c */ /* 0x000fe40003f45270 */
[----:B------:R-:W-:-:S13]  /*04f0*/  ISETP.GE.U32.AND P1, PT, R14, 0x3, PT ;  /* 0x000000030e00780c */ /* 0x000fda0003f26070 */
[----:B------:R-:W-:Y:S05]  /*0500*/  @!P1 BRA `(.L_x_3) ;  /* 0x00000000005c9947 */ /* 0x000fea0003800000 */
[----:B------:R-:W1:Y:S01]  /*0510*/  LDC.64 R16, c[0x0][0x380] ;  /* 0x0000e000ff107b82 */ /* 0x000e620000000a00 */
[-C--:B------:R-:W-:Y:S02]  /*0520*/  IADD3 R19, PT, PT, R10, R7.reuse, RZ ;  /* 0x000000070a137210 */ /* 0x080fe40007ffe0ff */
[----:B------:R-:W-:-:S05]  /*0530*/  IADD3 R21, PT, PT, R22, R7, RZ ;  /* 0x0000000716157210 */ /* 0x000fca0007ffe0ff */
[----:B------:R-:W3:Y:S01]  /*0540*/  LDC.64 R14, c[0x0][0x388] ;  /* 0x0000e200ff0e7b82 */ /* 0x000ee20000000a00 */
[----:B-1----:R-:W-:-:S05]  /*0550*/  IMAD.WIDE R16, R19, 0x4, R16 ;  /* 0x0000000413107825 */ /* 0x002fca00078e0210 */
[----:B------:R-:W4:Y:S01]  /*0560*/  LDG.E R18, desc[UR4][R16.64] ;  /* 0x0000000410127981 */ /* 0x000f22000c1e1900 */
[----:B---3--:R-:W-:-:S05]  /*0570*/  IMAD.WIDE R14, R21, 0x4, R14 ;  /* 0x00000004150e7825 */ /* 0x008fca00078e020e */
[----:B------:R-:W4:Y:S02]  /*0580*/  LDG.E R19, desc[UR4][R14.64] ;  /* 0x000000040e137981 */ /* 0x000f24000c1e1900 */
[----:B----4-:R-:W-:-:S05]  /*0590*/  FFMA R19, R18, R19, R9 ;  /* 0x0000001312137223 */ /* 0x010fca0000000009 */
[----:B------:R1:W-:Y:S04]  /*05a0*/  STG.E desc[UR4][R12.64], R19 ;  /* 0x000000130c007986 */ /* 0x0003e8000c101904 */
[----:B------:R-:W3:Y:S04]  /*05b0*/  LDG.E R18, desc[UR4][R16.64+0x4] ;  /* 0x0000040410127981 */ /* 0x000ee8000c1e1900 */
[----:B--2---:R-:W3:Y:S02]  /*05c0*/  LDG.E R9, desc[UR4][R14.64+0x4] ;  /* 0x000004040e097981 */ /* 0x004ee4000c1e1900 */
[----:B---3--:R-:W-:-:S05]  /*05d0*/  FFMA R21, R18, R9, R19 ;  /* 0x0000000912157223 */ /* 0x008fca0000000013 */
[----:B------:R1:W-:Y:S04]  /*05e0*/  STG.E desc[UR4][R12.64], R21 ;  /* 0x000000150c007986 */ /* 0x0003e8000c101904 */
[----:B------:R-:W2:Y:S04]  /*05f0*/  LDG.E R18, desc[UR4][R16.64+0x8] ;  /* 0x0000080410127981 */ /* 0x000ea8000c1e1900 */
[----:B------:R-:W2:Y:S02]  /*0600*/  LDG.E R9, desc[UR4][R14.64+0x8] ;  /* 0x000008040e097981 */ /* 0x000ea4000c1e1900 */
[----:B--2---:R-:W-:-:S05]  /*0610*/  FFMA R23, R18, R9, R21 ;  /* 0x0000000912177223 */ /* 0x004fca0000000015 */
[----:B------:R1:W-:Y:S04]  /*0620*/  STG.E desc[UR4][R12.64], R23 ;  /* 0x000000170c007986 */ /* 0x0003e8000c101904 */
[----:B------:R-:W2:Y:S04]  /*0630*/  LDG.E R18, desc[UR4][R16.64+0xc] ;  /* 0x00000c0410127981 */ /* 0x000ea8000c1e1900 */
[----:B------:R-:W2:Y:S01]  /*0640*/  LDG.E R9, desc[UR4][R14.64+0xc] ;  /* 0x00000c040e097981 */ /* 0x000ea2000c1e1900 */
[----:B------:R-:W-:Y:S02]  /*0650*/  VIADD R7, R7, 0x4 ;  /* 0x0000000407077836 */ /* 0x000fe40000000000 */
[----:B--2---:R-:W-:-:S05]  /*0660*/  FFMA R9, R18, R9, R23 ;  /* 0x0000000912097223 */ /* 0x004fca0000000017 */
[----:B------:R1:W-:Y:S02]  /*0670*/  STG.E desc[UR4][R12.64], R9 ;  /* 0x000000090c007986 */ /* 0x0003e4000c101904 */
.L_x_3:
[----:B------:R-:W-:Y:S05]  /*0680*/  @!P2 BRA `(.L_x_2) ;  /* 0x00000000006ca947 */ /* 0x000fea0003800000 */
[----:B------:R-:W3:Y:S01]  /*0690*/  LDC.64 R16, c[0x0][0x380] ;  /* 0x0000e000ff107b82 */ /* 0x000ee20000000a00 */
[----:B------:R-:W-:-:S07]  /*06a0*/  ISETP.NE.AND P1, PT, R5, 0x1, PT ;  /* 0x000000010500780c */ /* 0x000fce0003f25270 */
[----:B------:R-:W4:Y:S06]  /*06b0*/  LDC.64 R14, c[0x0][0x388] ;  /* 0x0000e200ff0e7b82 */ /* 0x000f2c0000000a00 */
[-C--:B-1----:R-:W-:Y:S02]  /*06c0*/  @P1 IADD3 R19, PT, PT, R10, R7.reuse, RZ ;  /* 0x000000070a131210 */ /* 0x082fe40007ffe0ff */
[----:B------:R-:W-:-:S03]  /*06d0*/  @P1 IADD3 R21, PT, PT, R22, R7, RZ ;  /* 0x0000000716151210 */ /* 0x000fc60007ffe0ff */
[----:B---3--:R-:W-:-:S05]  /*06e0*/  @P1 IMAD.WIDE R16, R19, 0x4, R16 ;  /* 0x0000000413101825 */ /* 0x008fca00078e0210 */
[----:B------:R-:W2:Y:S01]  /*06f0*/  @P1 LDG.E R18, desc[UR4][R16.64] ;  /* 0x0000000410121981 */ /* 0x000ea2000c1e1900 */
[----:B----4-:R-:W-:Y:S02]  /*0700*/  @P1 IMAD.WIDE R14, R21, 0x4, R14 ;  /* 0x00000004150e1825 */ /* 0x010fe400078e020e */
[----:B------:R-:W1:Y:S03]  /*0710*/  LDC.64 R20, c[0x0][0x388] ;  /* 0x0000e200ff147b82 */ /* 0x000e660000000a00 */
[----:B------:R-:W2:Y:S01]  /*0720*/  @P1 LDG.E R19, desc[UR4][R14.64] ;  /* 0x000000040e131981 */ /* 0x000ea2000c1e1900 */
[----:B------:R-:W-:Y:S02]  /*0730*/  LOP3.LUT P2, RZ, R11, 0x1, RZ, 0xc0, !PT ;  /* 0x000000010bff7812 */ /* 0x000fe4000784c0ff */
[----:B------:R-:W-:Y:S01]  /*0740*/  @P1 IADD3 R7, PT, PT, R7, 0x2, RZ ;  /* 0x0000000207071810 */ /* 0x000fe20007ffe0ff */
[----:B--2---:R-:W-:-:S02]  /*0750*/  @P1 FFMA R23, R18, R19, R9 ;  /* 0x0000001312171223 */ /* 0x004fc40000000009 */
[----:B------:R-:W2:Y:S03]  /*0760*/  LDC.64 R18, c[0x0][0x380] ;  /* 0x0000e000ff127b82 */ /* 0x000ea60000000a00 */
[----:B------:R-:W-:Y:S04]  /*0770*/  @P1 STG.E desc[UR4][R12.64], R23 ;  /* 0x000000170c001986 */ /* 0x000fe8000c101904 */
[----:B------:R-:W3:Y:S04]  /*0780*/  @P1 LDG.E R24, desc[UR4][R16.64+0x4] ;  /* 0x0000040410181981 */ /* 0x000ee8000c1e1900 */
[----:B------:R-:W3:Y:S01]  /*0790*/  @P1 LDG.E R25, desc[UR4][R14.64+0x4] ;  /* 0x000004040e191981 */ /* 0x000ee2000c1e1900 */
[----:B------:R-:W-:-:S02]  /*07a0*/  @P2 IADD3 R11, PT, PT, R10, R7, RZ ;  /* 0x000000070a0b2210 */ /* 0x000fc40007ffe0ff */
[----:B------:R-:W-:-:S05]  /*07b0*/  @P2 IADD3 R7, PT, PT, R22, R7, RZ ;  /* 0x0000000716072210 */ /* 0x000fca0007ffe0ff */
[----:B-1----:R-:W-:-:S04]  /*07c0*/  @P2 IMAD.WIDE R20, R7, 0x4, R20 ;  /* 0x0000000407142825 */ /* 0x002fc800078e0214 */
[----:B--2---:R-:W-:-:S04]  /*07d0*/  @P2 IMAD.WIDE R18, R11, 0x4, R18 ;  /* 0x000000040b122825 */ /* 0x004fc800078e0212 */
[----:B---3--:R-:W-:-:S05]  /*07e0*/  @P1 FFMA R9, R24, R25, R23 ;  /* 0x0000001918091223 */ /* 0x008fca0000000017 */
[----:B------:R1:W-:Y:S04]  /*07f0*/  @P1 STG.E desc[UR4][R12.64], R9 ;  /* 0x000000090c001986 */ /* 0x0003e8000c101904 */
[----:B------:R-:W1:Y:S04]  /*0800*/  @P2 LDG.E R18, desc[UR4][R18.64] ;  /* 0x0000000412122981 */ /* 0x000e68000c1e1900 */
[----:B------:R-:W1:Y:S02]  /*0810*/  @P2 LDG.E R20, desc[UR4][R20.64] ;  /* 0x0000000414142981 */ /* 0x000e64000c1e1900 */
[----:B-1----:R-:W-:-:S05]  /*0820*/  @P2 FFMA R9, R18, R20, R9 ;  /* 0x0000001412092223 */ /* 0x002fca0000000009 */
[----:B------:R3:W-:Y:S02]  /*0830*/  @P2 STG.E desc[UR4][R12.64], R9 ;  /* 0x000000090c002986 */ /* 0x0007e4000c101904 */
.L_x_2:
[----:B------:R-:W-:Y:S05]  /*0840*/  @P0 BRA `(.L_x_4) ;  /* 0xfffffff8003c0947 */ /* 0x000fea000383ffff */
[----:B------:R-:W-:Y:S05]  /*0850*/  EXIT ;  /* 0x000000000000794d */ /* 0x000fea0003800000 */
.L_x_5:
[----:B------:R-:W-:-:S00]  /*0860*/  BRA `(.L_x_5) ;  /* 0xfffffffc00fc7947 */ /* 0x000fc0000383ffff */
[----:B------:R-:W-:-:S00]  /*0870*/  NOP ;  /* 0x0000000000007918 */ /* 0x000fc00000000000 */
        /* <DEDUP_REMOVED lines=8> */
.L_x_6:


//--------------------- .nv.shared.reserved.0     --------------------------
	.section	.nv.shared.reserved.0,"aw",@nobits
	.weak		__nv_reservedSMEM_offset_0_alias
	.size		__nv_reservedSMEM_offset_0_alias, 0, 64
	.other		__nv_reservedSMEM_offset_0_alias,@"STO_CUDA_RESERVED_SHARED STV_DEFAULT"
__nv_reservedSMEM_offset_0_alias:
	.zero		0
	.zero		64


//--------------------- .nv.constant0._Z6Conv2DPfS_S_iii --------------------------
	.section	.nv.constant0._Z6Conv2DPfS_S_iii,"a",@progbits
	.sectionflags	@""
	.align	4
.nv.constant0._Z6Conv2DPfS_S_iii:
	.zero		932


//--------------------- SYMBOLS --------------------------

	.type		.nv.reservedSmem.offset0,@object
	.size		.nv.reservedSmem.offset0,0x4
